	.headerflags	@"EF_CUDA_TEXMODE_UNIFIED EF_CUDA_64BIT_ADDRESS EF_CUDA_ACCELERATORS EF_CUDA_SM90 EF_CUDA_VIRTUAL_SM(EF_CUDA_SM90)"
	.elftype	@"ET_EXEC"


//--------------------- .nv.info                  --------------------------
	.section	.nv.info,"",@"SHT_CUDA_INFO"
	.align	4


	//----- nvinfo : EIATTR_REGCOUNT
	.align		4
        /*0000*/ 	.byte	0x04, 0x2f
        /*0002*/ 	.short	(.L_1 - .L_0)
	.align		4
.L_0:
        /*0004*/ 	.word	index@(triton_poi_fused_cat_97)
        /*0008*/ 	.word	0x00000016


	//----- nvinfo : EIATTR_MIN_STACK_SIZE
	.align		4
.L_1:
        /*000c*/ 	.byte	0x04, 0x12
        /*000e*/ 	.short	(.L_3 - .L_2)
	.align		4
.L_2:
        /*0010*/ 	.word	index@(triton_poi_fused_cat_97)
        /*0014*/ 	.word	0x00000000


	//----- nvinfo : EIATTR_FRAME_SIZE
	.align		4
.L_3:
        /*0018*/ 	.byte	0x04, 0x11
        /*001a*/ 	.short	(.L_5 - .L_4)
	.align		4
.L_4:
        /*001c*/ 	.word	index@(triton_poi_fused_cat_97)
        /*0020*/ 	.word	0x00000000


	//----- nvinfo : EIATTR_MIN_STACK_SIZE
	.align		4
.L_5:
        /*0024*/ 	.byte	0x04, 0x12
        /*0026*/ 	.short	(.L_7 - .L_6)
	.align		4
.L_6:
        /*0028*/ 	.word	index@(triton_poi_fused_cat_97)
        /*002c*/ 	.word	0x00000000
.L_7:


//--------------------- .nv.info.triton_poi_fused_cat_97 --------------------------
	.section	.nv.info.triton_poi_fused_cat_97,"",@"SHT_CUDA_INFO"
	.sectionflags	@""
	.align	4


	//----- nvinfo : EIATTR_CUDA_API_VERSION
	.align		4
        /*0000*/ 	.byte	0x04, 0x37
        /*0002*/ 	.short	(.L_9 - .L_8)
.L_8:
        /*0004*/ 	.word	0x0000007c


	//----- nvinfo : EIATTR_KPARAM_INFO
	.align		4
.L_9:
        /*0008*/ 	.byte	0x04, 0x17
        /*000a*/ 	.short	(.L_11 - .L_10)
.L_10:
        /*000c*/ 	.word	0x00000000
        /*0010*/ 	.short	0x0006
        /*0012*/ 	.short	0x0030
        /*0014*/ 	.byte	0x00, 0xf0, 0x11, 0x00


	//----- nvinfo : EIATTR_KPARAM_INFO
	.align		4
.L_11:
        /*0018*/ 	.byte	0x04, 0x17
        /*001a*/ 	.short	(.L_13 - .L_12)
.L_12:
        /*001c*/ 	.word	0x00000000
        /*0020*/ 	.short	0x0005
        /*0022*/ 	.short	0x0028
        /*0024*/ 	.byte	0x00, 0xf4, 0x21, 0x00


	//----- nvinfo : EIATTR_KPARAM_INFO
	.align		4
.L_13:
        /*0028*/ 	.byte	0x04, 0x17
        /*002a*/ 	.short	(.L_15 - .L_14)
.L_14:
        /*002c*/ 	.word	0x00000000
        /*0030*/ 	.short	0x0004
        /*0032*/ 	.short	0x0020
        /*0034*/ 	.byte	0x00, 0xf4, 0x21, 0x00


	//----- nvinfo : EIATTR_KPARAM_INFO
	.align		4
.L_15:
        /*0038*/ 	.byte	0x04, 0x17
        /*003a*/ 	.short	(.L_17 - .L_16)
.L_16:
        /*003c*/ 	.word	0x00000000
        /*0040*/ 	.short	0x0003
        /*0042*/ 	.short	0x0018
        /*0044*/ 	.byte	0x00, 0xf4, 0x21, 0x00


	//----- nvinfo : EIATTR_KPARAM_INFO
	.align		4
.L_17:
        /*0048*/ 	.byte	0x04, 0x17
        /*004a*/ 	.short	(.L_19 - .L_18)
.L_18:
        /*004c*/ 	.word	0x00000000
        /*0050*/ 	.short	0x0002
        /*0052*/ 	.short	0x0010
        /*0054*/ 	.byte	0x00, 0xf4, 0x21, 0x00


	//----- nvinfo : EIATTR_KPARAM_INFO
	.align		4
.L_19:
        /*0058*/ 	.byte	0x04, 0x17
        /*005a*/ 	.short	(.L_21 - .L_20)
.L_20:
        /*005c*/ 	.word	0x00000000
        /*0060*/ 	.short	0x0001
        /*0062*/ 	.short	0x0008
        /*0064*/ 	.byte	0x00, 0xf4, 0x21, 0x00


	//----- nvinfo : EIATTR_KPARAM_INFO
	.align		4
.L_21:
        /*0068*/ 	.byte	0x04, 0x17
        /*006a*/ 	.short	(.L_23 - .L_22)
.L_22:
        /*006c*/ 	.word	0x00000000
        /*0070*/ 	.short	0x0000
        /*0072*/ 	.short	0x0000
        /*0074*/ 	.byte	0x00, 0xf4, 0x21, 0x00


	//----- nvinfo : EIATTR_SPARSE_MMA_MASK
	.align		4
.L_23:
        /*0078*/ 	.byte	0x03, 0x50
        /*007a*/ 	.short	0x0000


	//----- nvinfo : EIATTR_MAXREG_COUNT
	.align		4
        /*007c*/ 	.byte	0x03, 0x1b
        /*007e*/ 	.short	0x00ff


	//----- nvinfo : EIATTR_EXIT_INSTR_OFFSETS
	.align		4
        /*0080*/ 	.byte	0x04, 0x1c
        /*0082*/ 	.short	(.L_25 - .L_24)


	//   ....[0]....
.L_24:
        /*0084*/ 	.word	0x00000230


	//   ....[1]....
        /*0088*/ 	.word	0x00000250


	//----- nvinfo : EIATTR_REQNTID
	.align		4
.L_25:
        /*008c*/ 	.byte	0x04, 0x10
        /*008e*/ 	.short	(.L_27 - .L_26)
.L_26:
        /*0090*/ 	.word	0x00000080
        /*0094*/ 	.word	0x00000001
        /*0098*/ 	.word	0x00000001


	//----- nvinfo : EIATTR_CBANK_PARAM_SIZE
	.align		4
.L_27:
        /*009c*/ 	.byte	0x03, 0x19
        /*009e*/ 	.short	0x0034


	//----- nvinfo : EIATTR_PARAM_CBANK
	.align		4
        /*00a0*/ 	.byte	0x04, 0x0a
        /*00a2*/ 	.short	(.L_29 - .L_28)
	.align		4
.L_28:
        /*00a4*/ 	.word	index@(.nv.constant0.triton_poi_fused_cat_97)
        /*00a8*/ 	.short	0x0210
        /*00aa*/ 	.short	0x0034


	//----- nvinfo : EIATTR_SW_WAR
	.align		4
.L_29:
        /*00ac*/ 	.byte	0x04, 0x36
        /*00ae*/ 	.short	(.L_31 - .L_30)
.L_30:
        /*00b0*/ 	.word	0x00000008
.L_31:


//--------------------- .nv.callgraph             --------------------------
	.section	.nv.callgraph,"",@"SHT_CUDA_CALLGRAPH"
	.align	4
	.sectionentsize	8
	.align		4
        /*0000*/ 	.word	0x00000000
	.align		4
        /*0004*/ 	.word	0xffffffff
	.align		4
        /*0008*/ 	.word	0x00000000
	.align		4
        /*000c*/ 	.word	0xfffffffe
	.align		4
        /*0010*/ 	.word	0x00000000
	.align		4
        /*0014*/ 	.word	0xfffffffd
	.align		4
        /*0018*/ 	.word	0x00000000
	.align		4
        /*001c*/ 	.word	0xfffffffc


//--------------------- .text.triton_poi_fused_cat_97 --------------------------
	.section	.text.triton_poi_fused_cat_97,"ax",@progbits
	.align	128
        .global         triton_poi_fused_cat_97
        .type           triton_poi_fused_cat_97,@function
        .size           triton_poi_fused_cat_97,(.L_x_1 - triton_poi_fused_cat_97)
        .other          triton_poi_fused_cat_97,@"STO_CUDA_ENTRY STV_DEFAULT"
triton_poi_fused_cat_97:
.text.triton_poi_fused_cat_97:
[----:B------:R-:W0:Y:S01]  /*0000*/  LDC R1, c[0x0][0x28] ;  /* 0x00000a00ff017b82 */ /* 0x000e220000000800 */
[----:B------:R-:W1:Y:S07]  /*0010*/  S2R R0, SR_TID.X ;  /* 0x0000000000007919 */ /* 0x000e6e0000002100 */
[----:B------:R-:W2:Y:S01]  /*0020*/  LDC.64 R8, c[0x0][0x210] ;  /* 0x00008400ff087b82 */ /* 0x000ea20000000a00 */
[----:B------:R-:W-:Y:S01]  /*0030*/  ULDC.64 UR4, c[0x0][0x208] ;  /* 0x0000820000047ab9 */ /* 0x000fe20000000a00 */
[----:B------:R-:W3:Y:S06]  /*0040*/  S2R R13, SR_CTAID.X ;  /* 0x00000000000d7919 */ /* 0x000eec0000002500 */
[----:B------:R-:W4:Y:S08]  /*0050*/  LDC.64 R10, c[0x0][0x218] ;  /* 0x00008600ff0a7b82 */ /* 0x000f300000000a00 */
[----:B------:R-:W5:Y:S08]  /*0060*/  LDC.64 R6, c[0x0][0x220] ;  /* 0x00008800ff067b82 */ /* 0x000f700000000a00 */
[----:B------:R-:W4:Y:S01]  /*0070*/  LDC.64 R4, c[0x0][0x228] ;  /* 0x00008a00ff047b82 */ /* 0x000f220000000a00 */
[----:B-1----:R-:W-:-:S04]  /*0080*/  LOP3.LUT R0, R0, 0x7f, RZ, 0xc0, !PT ;  /* 0x0000007f00007812 */ /* 0x002fc800078ec0ff */
[----:B---3--:R-:W-:Y:S01]  /*0090*/  LEA R13, R13, R0, 0x7 ;  /* 0x000000000d0d7211 */ /* 0x008fe200078e38ff */
[----:B------:R-:W-:-:S03]  /*00a0*/  HFMA2.MMA R0, -RZ, RZ, 0, 0 ;  /* 0x00000000ff007435 */ /* 0x000fc600000001ff */
[C---:B------:R-:W-:Y:S01]  /*00b0*/  ISETP.GE.AND P0, PT, R13.reuse, 0x200, PT ;  /* 0x000002000d00780c */ /* 0x040fe20003f06270 */
[----:B--2---:R-:W-:-:S12]  /*00c0*/  IMAD.WIDE R8, R13, 0x4, R8 ;  /* 0x000000040d087825 */ /* 0x004fd800078e0208 */
[----:B------:R1:W2:Y:S01]  /*00d0*/  @!P0 LDG.E R0, desc[UR4][R8.64] ;  /* 0x0000000408008981 */ /* 0x0002a2000c1e1900 */
[----:B------:R-:W-:-:S04]  /*00e0*/  SHF.R.S32.HI R2, RZ, 0x1f, R13 ;  /* 0x0000001fff027819 */ /* 0x000fc8000001140d */
[----:B------:R-:W-:Y:S02]  /*00f0*/  LEA.HI R12, R2, R13, RZ, 0x7 ;  /* 0x0000000d020c7211 */ /* 0x000fe400078f38ff */
[----:B------:R-:W3:Y:S02]  /*0100*/  LDC.64 R2, c[0x0][0x230] ;  /* 0x00008c00ff027b82 */ /* 0x000ee40000000a00 */
[----:B------:R-:W-:Y:S02]  /*0110*/  LOP3.LUT R14, R12, 0xffffff80, RZ, 0xc0, !PT ;  /* 0xffffff800c0e7812 */ /* 0x000fe400078ec0ff */
[----:B------:R-:W-:-:S03]  /*0120*/  SHF.R.S32.HI R12, RZ, 0x7, R12 ;  /* 0x00000007ff0c7819 */ /* 0x000fc6000001140c */
[----:B------:R-:W-:Y:S01]  /*0130*/  IMAD.IADD R13, R13, 0x1, -R14 ;  /* 0x000000010d0d7824 */ /* 0x000fe200078e0a0e */
[----:B-1----:R-:W1:Y:S03]  /*0140*/  LDC.64 R8, c[0x0][0x238] ;  /* 0x00008e00ff087b82 */ /* 0x002e660000000a00 */
[----:B------:R-:W-:-:S04]  /*0150*/  IMAD R13, R12, 0xe00, R13 ;  /* 0x00000e000c0d7824 */ /* 0x000fc800078e020d */
[----:B----4-:R-:W-:Y:S01]  /*0160*/  IMAD.WIDE R10, R13, 0x4, R10 ;  /* 0x000000040d0a7825 */ /* 0x010fe200078e020a */
[----:B------:R-:W-:-:S05]  /*0170*/  IADD3 R15, R14, R13, RZ ;  /* 0x0000000d0e0f7210 */ /* 0x000fca0007ffe0ff */
[----:B------:R-:W-:Y:S02]  /*0180*/  IMAD.IADD R17, R14, 0x1, R15 ;  /* 0x000000010e117824 */ /* 0x000fe400078e020f */
[----:B-----5:R-:W-:-:S03]  /*0190*/  IMAD.WIDE R6, R15, 0x4, R6 ;  /* 0x000000040f067825 */ /* 0x020fc600078e0206 */
[----:B------:R-:W-:Y:S01]  /*01a0*/  IADD3 R19, R14, R17, RZ ;  /* 0x000000110e137210 */ /* 0x000fe20007ffe0ff */
[----:B0-----:R-:W-:-:S04]  /*01b0*/  IMAD.WIDE R4, R17, 0x4, R4 ;  /* 0x0000000411047825 */ /* 0x001fc800078e0204 */
[----:B---3--:R-:W-:-:S04]  /*01c0*/  IMAD.WIDE R2, R19, 0x4, R2 ;  /* 0x0000000413027825 */ /* 0x008fc800078e0202 */
[----:B------:R-:W-:-:S04]  /*01d0*/  IMAD.IADD R19, R14, 0x1, R19 ;  /* 0x000000010e137824 */ /* 0x000fc800078e0213 */
[----:B-1----:R-:W-:Y:S01]  /*01e0*/  IMAD.WIDE R8, R19, 0x4, R8 ;  /* 0x0000000413087825 */ /* 0x002fe200078e0208 */
[----:B--2---:R0:W-:Y:S04]  /*01f0*/  @!P0 STG.E desc[UR4][R10.64], R0 ;  /* 0x000000000a008986 */ /* 0x0041e8000c101904 */
[----:B------:R0:W-:Y:S04]  /*0200*/  @!P0 STG.E desc[UR4][R6.64], R0 ;  /* 0x0000000006008986 */ /* 0x0001e8000c101904 */
[----:B------:R0:W-:Y:S04]  /*0210*/  @!P0 STG.E desc[UR4][R4.64], R0 ;  /* 0x0000000004008986 */ /* 0x0001e8000c101904 */
[----:B------:R0:W-:Y:S02]  /*0220*/  @!P0 STG.E desc[UR4][R2.64], R0 ;  /* 0x0000000002008986 */ /* 0x0001e4000c101904 */
[----:B0-----:R-:W-:Y:S05]  /*0230*/  @P0 EXIT ;  /* 0x000000000000094d */ /* 0x001fea0003800000 */
[----:B------:R-:W-:Y:S01]  /*0240*/  STG.E desc[UR4][R8.64], R0 ;  /* 0x0000000008007986 */ /* 0x000fe2000c101904 */
[----:B------:R-:W-:Y:S05]  /*0250*/  EXIT ;  /* 0x000000000000794d */ /* 0x000fea0003800000 */
.L_x_0:
[----:B------:R-:W-:-:S00]  /*0260*/  BRA `(.L_x_0) ;  /* 0xfffffffc00fc7947 */ /* 0x000fc0000383ffff */
[----:B------:R-:W-:-:S00]  /*0270*/  NOP ;  /* 0x0000000000007918 */ /* 0x000fc00000000000 */
        /* <DEDUP_REMOVED lines=8> */
.L_x_1:


//--------------------- .nv.constant0.triton_poi_fused_cat_97 --------------------------
	.section	.nv.constant0.triton_poi_fused_cat_97,"a",@progbits
	.sectionflags	@""
	.align	4
.nv.constant0.triton_poi_fused_cat_97:
	.zero		580
